//
// Generated by NVIDIA NVVM Compiler
//
// Compiler Build ID: CL-36424714
// Cuda compilation tools, release 13.0, V13.0.88
// Based on NVVM 20.0.0
//

.version 9.0
.target sm_100
.address_size 64

	// .globl	_Z9addKernelPiS_PKi

.visible .entry _Z9addKernelPiS_PKi(
	.param .u64 .ptr .align 1 _Z9addKernelPiS_PKi_param_0,
	.param .u64 .ptr .align 1 _Z9addKernelPiS_PKi_param_1,
	.param .u64 .ptr .align 1 _Z9addKernelPiS_PKi_param_2
)
{
	.reg .b32 	%r<8>;
	.reg .b64 	%rd<11>;

	ld.param.u64 	%rd1, [_Z9addKernelPiS_PKi_param_0];
	ld.param.u64 	%rd2, [_Z9addKernelPiS_PKi_param_1];
	ld.param.u64 	%rd3, [_Z9addKernelPiS_PKi_param_2];
	cvta.to.global.u64 	%rd4, %rd1;
	cvta.to.global.u64 	%rd5, %rd3;
	cvta.to.global.u64 	%rd6, %rd2;
	mov.u32 	%r1, %tid.x;
	mov.u32 	%r2, %tid.y;
	mov.u32 	%r3, %ntid.x;
	mad.lo.s32 	%r4, %r2, %r3, %r1;
	mul.wide.u32 	%rd7, %r4, 4;
	add.s64 	%rd8, %rd6, %rd7;
	ld.global.u32 	%r5, [%rd8];
	add.s64 	%rd9, %rd5, %rd7;
	ld.global.u32 	%r6, [%rd9];
	add.s32 	%r7, %r6, %r5;
	add.s64 	%rd10, %rd4, %rd7;
	st.global.u32 	[%rd10], %r7;
	ret;

}
	// .globl	_Z9mulKernelPiS_PKii
.visible .entry _Z9mulKernelPiS_PKii(
	.param .u64 .ptr .align 1 _Z9mulKernelPiS_PKii_param_0,
	.param .u64 .ptr .align 1 _Z9mulKernelPiS_PKii_param_1,
	.param .u64 .ptr .align 1 _Z9mulKernelPiS_PKii_param_2,
	.param .u32 _Z9mulKernelPiS_PKii_param_3
)
{
	.reg .pred 	%p<12>;
	.reg .b32 	%r<95>;
	.reg .b64 	%rd<66>;

	ld.param.u64 	%rd14, [_Z9mulKernelPiS_PKii_param_0];
	ld.param.u64 	%rd15, [_Z9mulKernelPiS_PKii_param_1];
	ld.param.u64 	%rd16, [_Z9mulKernelPiS_PKii_param_2];
	ld.param.u32 	%r25, [_Z9mulKernelPiS_PKii_param_3];
	cvta.to.global.u64 	%rd1, %rd16;
	cvta.to.global.u64 	%rd2, %rd15;
	mov.u32 	%r26, %ctaid.x;
	mov.u32 	%r27, %ntid.x;
	mov.u32 	%r28, %tid.x;
	mad.lo.s32 	%r1, %r26, %r27, %r28;
	mov.u32 	%r29, %ctaid.y;
	mov.u32 	%r30, %ntid.y;
	mov.u32 	%r31, %tid.y;
	mad.lo.s32 	%r2, %r29, %r30, %r31;
	max.s32 	%r32, %r2, %r1;
	setp.ge.s32 	%p1, %r32, %r25;
	setp.lt.s32 	%p2, %r25, 1;
	or.pred  	%p3, %p1, %p2;
	@%p3 bra 	$L__BB1_12;
	cvta.to.global.u64 	%rd17, %rd14;
	mul.lo.s32 	%r3, %r25, %r2;
	add.s32 	%r34, %r3, %r1;
	mul.wide.s32 	%rd18, %r34, 4;
	add.s64 	%rd3, %rd17, %rd18;
	ld.global.u32 	%r89, [%rd3];
	and.b32  	%r5, %r25, 7;
	setp.lt.u32 	%p4, %r25, 8;
	mov.b32 	%r92, 0;
	@%p4 bra 	$L__BB1_4;
	and.b32  	%r35, %r25, 2147483640;
	neg.s32 	%r87, %r35;
	mul.wide.u32 	%rd19, %r25, 4;
	add.s64 	%rd4, %rd1, %rd19;
	mul.wide.u32 	%rd20, %r25, 8;
	add.s64 	%rd5, %rd1, %rd20;
	mul.wide.u32 	%rd21, %r25, 12;
	add.s64 	%rd6, %rd1, %rd21;
	mul.wide.u32 	%rd22, %r25, 16;
	add.s64 	%rd7, %rd1, %rd22;
	mul.wide.u32 	%rd23, %r25, 20;
	add.s64 	%rd8, %rd1, %rd23;
	mul.wide.u32 	%rd24, %r25, 24;
	add.s64 	%rd9, %rd1, %rd24;
	mul.wide.u32 	%rd25, %r25, 28;
	add.s64 	%rd10, %rd1, %rd25;
	mul.wide.u32 	%rd26, %r3, 4;
	add.s64 	%rd27, %rd26, %rd2;
	add.s64 	%rd65, %rd27, 16;
	mov.u32 	%r86, %r1;
$L__BB1_3:
	.pragma "nounroll";
	and.b32  	%r92, %r25, 2147483640;
	mul.wide.s32 	%rd28, %r86, 4;
	add.s64 	%rd29, %rd4, %rd28;
	add.s64 	%rd30, %rd5, %rd28;
	add.s64 	%rd31, %rd6, %rd28;
	add.s64 	%rd32, %rd7, %rd28;
	add.s64 	%rd33, %rd8, %rd28;
	add.s64 	%rd34, %rd9, %rd28;
	add.s64 	%rd35, %rd10, %rd28;
	add.s64 	%rd36, %rd1, %rd28;
	ld.global.u32 	%r36, [%rd65+-16];
	ld.global.u32 	%r37, [%rd36];
	mad.lo.s32 	%r38, %r37, %r36, %r89;
	st.global.u32 	[%rd3], %r38;
	ld.global.u32 	%r39, [%rd65+-12];
	ld.global.u32 	%r40, [%rd29];
	mad.lo.s32 	%r41, %r40, %r39, %r38;
	st.global.u32 	[%rd3], %r41;
	ld.global.u32 	%r42, [%rd65+-8];
	ld.global.u32 	%r43, [%rd30];
	mad.lo.s32 	%r44, %r43, %r42, %r41;
	st.global.u32 	[%rd3], %r44;
	ld.global.u32 	%r45, [%rd65+-4];
	ld.global.u32 	%r46, [%rd31];
	mad.lo.s32 	%r47, %r46, %r45, %r44;
	st.global.u32 	[%rd3], %r47;
	ld.global.u32 	%r48, [%rd65];
	ld.global.u32 	%r49, [%rd32];
	mad.lo.s32 	%r50, %r49, %r48, %r47;
	st.global.u32 	[%rd3], %r50;
	ld.global.u32 	%r51, [%rd65+4];
	ld.global.u32 	%r52, [%rd33];
	mad.lo.s32 	%r53, %r52, %r51, %r50;
	st.global.u32 	[%rd3], %r53;
	ld.global.u32 	%r54, [%rd65+8];
	ld.global.u32 	%r55, [%rd34];
	mad.lo.s32 	%r56, %r55, %r54, %r53;
	st.global.u32 	[%rd3], %r56;
	ld.global.u32 	%r57, [%rd65+12];
	ld.global.u32 	%r58, [%rd35];
	mad.lo.s32 	%r89, %r58, %r57, %r56;
	st.global.u32 	[%rd3], %r89;
	add.s32 	%r87, %r87, 8;
	shl.b32 	%r59, %r25, 3;
	add.s32 	%r86, %r86, %r59;
	add.s64 	%rd65, %rd65, 32;
	setp.ne.s32 	%p5, %r87, 0;
	@%p5 bra 	$L__BB1_3;
$L__BB1_4:
	setp.eq.s32 	%p6, %r5, 0;
	@%p6 bra 	$L__BB1_12;
	and.b32  	%r16, %r25, 3;
	setp.lt.u32 	%p7, %r5, 4;
	@%p7 bra 	$L__BB1_7;
	add.s32 	%r60, %r92, %r3;
	mul.wide.u32 	%rd37, %r60, 4;
	add.s64 	%rd38, %rd2, %rd37;
	ld.global.u32 	%r61, [%rd38];
	mad.lo.s32 	%r62, %r92, %r25, %r1;
	mul.wide.s32 	%rd39, %r62, 4;
	add.s64 	%rd40, %rd1, %rd39;
	ld.global.u32 	%r63, [%rd40];
	mad.lo.s32 	%r64, %r63, %r61, %r89;
	st.global.u32 	[%rd3], %r64;
	cvt.u64.u32 	%rd41, %r3;
	cvt.u64.u32 	%rd42, %r92;
	add.s64 	%rd43, %rd42, %rd41;
	shl.b64 	%rd44, %rd43, 2;
	add.s64 	%rd45, %rd2, %rd44;
	ld.global.u32 	%r65, [%rd45+4];
	mul.wide.u32 	%rd46, %r25, 4;
	add.s64 	%rd47, %rd40, %rd46;
	ld.global.u32 	%r66, [%rd47];
	mad.lo.s32 	%r67, %r66, %r65, %r64;
	st.global.u32 	[%rd3], %r67;
	ld.global.u32 	%r68, [%rd45+8];
	add.s64 	%rd48, %rd47, %rd46;
	ld.global.u32 	%r69, [%rd48];
	mad.lo.s32 	%r70, %r69, %r68, %r67;
	st.global.u32 	[%rd3], %r70;
	ld.global.u32 	%r71, [%rd45+12];
	add.s64 	%rd49, %rd48, %rd46;
	ld.global.u32 	%r72, [%rd49];
	mad.lo.s32 	%r89, %r72, %r71, %r70;
	st.global.u32 	[%rd3], %r89;
	add.s32 	%r92, %r92, 4;
$L__BB1_7:
	setp.eq.s32 	%p8, %r16, 0;
	@%p8 bra 	$L__BB1_12;
	setp.eq.s32 	%p9, %r16, 1;
	@%p9 bra 	$L__BB1_10;
	add.s32 	%r73, %r92, %r3;
	mul.wide.u32 	%rd50, %r73, 4;
	add.s64 	%rd51, %rd2, %rd50;
	ld.global.u32 	%r74, [%rd51];
	mad.lo.s32 	%r75, %r92, %r25, %r1;
	mul.wide.s32 	%rd52, %r75, 4;
	add.s64 	%rd53, %rd1, %rd52;
	ld.global.u32 	%r76, [%rd53];
	mad.lo.s32 	%r77, %r76, %r74, %r89;
	st.global.u32 	[%rd3], %r77;
	cvt.u64.u32 	%rd54, %r3;
	cvt.u64.u32 	%rd55, %r92;
	add.s64 	%rd56, %rd55, %rd54;
	shl.b64 	%rd57, %rd56, 2;
	add.s64 	%rd58, %rd2, %rd57;
	ld.global.u32 	%r78, [%rd58+4];
	mul.wide.u32 	%rd59, %r25, 4;
	add.s64 	%rd60, %rd53, %rd59;
	ld.global.u32 	%r79, [%rd60];
	mad.lo.s32 	%r89, %r79, %r78, %r77;
	st.global.u32 	[%rd3], %r89;
	add.s32 	%r92, %r92, 2;
$L__BB1_10:
	and.b32  	%r80, %r25, 1;
	setp.eq.b32 	%p10, %r80, 1;
	not.pred 	%p11, %p10;
	@%p11 bra 	$L__BB1_12;
	add.s32 	%r81, %r92, %r3;
	mul.wide.u32 	%rd61, %r81, 4;
	add.s64 	%rd62, %rd2, %rd61;
	ld.global.u32 	%r82, [%rd62];
	mad.lo.s32 	%r83, %r92, %r25, %r1;
	mul.wide.s32 	%rd63, %r83, 4;
	add.s64 	%rd64, %rd1, %rd63;
	ld.global.u32 	%r84, [%rd64];
	mad.lo.s32 	%r85, %r84, %r82, %r89;
	st.global.u32 	[%rd3], %r85;
$L__BB1_12:
	ret;

}


// ===== COMPILED SASS (sm_100) =====

	.target	sm_100

	.elftype	@"ET_EXEC"


//--------------------- .note.nv.tkinfo           --------------------------
	.section	.note.nv.tkinfo,"",@"SHT_NOTE"
	.sectionflags	@"SHF_NOTE_NV_TKINFO"
	.tkinfo
        /*0018*/ 	.word	0x00000002
        /*0030*/ 	.string	""
        /*0030*/ 	.string	"ptxas"
        /*0030*/ 	.string	"Cuda compilation tools, release 13.0, V13.0.88"
        /*0030*/ 	.string	"Build cuda_13.0.r13.0/compiler.36424714_0"
        /*0030*/ 	.string	"-arch sm_100 -m 64 "



//--------------------- .note.nv.cuinfo           --------------------------
	.section	.note.nv.cuinfo,"",@"SHT_NOTE"
	.sectionflags	@"SHF_NOTE_NV_CUINFO"
        /*0018*/ 	.short	0x0002
        /*001a*/ 	.short	0x0064
        /*001c*/ 	.short	0x0082
	.zero		2


//--------------------- .nv.info                  --------------------------
	.section	.nv.info,"",@"SHT_CUDA_INFO"
	.align	4


	//----- nvinfo : EIATTR_REGCOUNT
	.align		4
        /*0000*/ 	.byte	0x04, 0x2f
        /*0002*/ 	.short	(.L_1 - .L_0)
	.align		4
.L_0:
        /*0004*/ 	.word	index@(_Z9addKernelPiS_PKi)
        /*0008*/ 	.word	0x0000000c


	//----- nvinfo : EIATTR_FRAME_SIZE
	.align		4
.L_1:
        /*000c*/ 	.byte	0x04, 0x11
        /*000e*/ 	.short	(.L_3 - .L_2)
	.align		4
.L_2:
        /*0010*/ 	.word	index@(_Z9addKernelPiS_PKi)
        /*0014*/ 	.word	0x00000000


	//----- nvinfo : EIATTR_REGCOUNT
	.align		4
.L_3:
        /*0018*/ 	.byte	0x04, 0x2f
        /*001a*/ 	.short	(.L_5 - .L_4)
	.align		4
.L_4:
        /*001c*/ 	.word	index@(_Z9mulKernelPiS_PKii)
        /*0020*/ 	.word	0x00000018


	//----- nvinfo : EIATTR_FRAME_SIZE
	.align		4
.L_5:
        /*0024*/ 	.byte	0x04, 0x11
        /*0026*/ 	.short	(.L_7 - .L_6)
	.align		4
.L_6:
        /*0028*/ 	.word	index@(_Z9mulKernelPiS_PKii)
        /*002c*/ 	.word	0x00000000


	//----- nvinfo : EIATTR_MIN_STACK_SIZE
	.align		4
.L_7:
        /*0030*/ 	.byte	0x04, 0x12
        /*0032*/ 	.short	(.L_9 - .L_8)
	.align		4
.L_8:
        /*0034*/ 	.word	index@(_Z9mulKernelPiS_PKii)
        /*0038*/ 	.word	0x00000000


	//----- nvinfo : EIATTR_MIN_STACK_SIZE
	.align		4
.L_9:
        /*003c*/ 	.byte	0x04, 0x12
        /*003e*/ 	.short	(.L_11 - .L_10)
	.align		4
.L_10:
        /*0040*/ 	.word	index@(_Z9addKernelPiS_PKi)
        /*0044*/ 	.word	0x00000000
.L_11:


//--------------------- .nv.compat                --------------------------
	.section	.nv.compat,"",@"SHT_CUDA_COMPAT_INFO"
	.align	4
        /*0000*/ 	.byte	0x02, 0x09, 0x00, 0x00, 0x02, 0x02, 0x01, 0x00, 0x02, 0x05, 0x05, 0x00, 0x03, 0x07, 0x01, 0x01
        /*0010*/ 	.byte	0x02, 0x03, 0x00, 0x00, 0x02, 0x06, 0x01, 0x00, 0x04, 0x0b, 0x08, 0x00, 0x09, 0x00, 0x00, 0x00
        /*0020*/ 	.byte	0x00, 0x00, 0x00, 0x00


//--------------------- .nv.info._Z9mulKernelPiS_PKii --------------------------
	.section	.nv.info._Z9mulKernelPiS_PKii,"",@"SHT_CUDA_INFO"
	.sectionflags	@""
	.align	4


	//----- nvinfo : EIATTR_CUDA_API_VERSION
	.align		4
        /*0000*/ 	.byte	0x04, 0x37
        /*0002*/ 	.short	(.L_13 - .L_12)
.L_12:
        /*0004*/ 	.word	0x00000082


	//----- nvinfo : EIATTR_KPARAM_INFO
	.align		4
.L_13:
        /*0008*/ 	.byte	0x04, 0x17
        /*000a*/ 	.short	(.L_15 - .L_14)
.L_14:
        /*000c*/ 	.word	0x00000000
        /*0010*/ 	.short	0x0003
        /*0012*/ 	.short	0x0018
        /*0014*/ 	.byte	0x00, 0xf0, 0x11, 0x00


	//----- nvinfo : EIATTR_KPARAM_INFO
	.align		4
.L_15:
        /*0018*/ 	.byte	0x04, 0x17
        /*001a*/ 	.short	(.L_17 - .L_16)
.L_16:
        /*001c*/ 	.word	0x00000000
        /*0020*/ 	.short	0x0002
        /*0022*/ 	.short	0x0010
        /*0024*/ 	.byte	0x00, 0xf5, 0x21, 0x00


	//----- nvinfo : EIATTR_KPARAM_INFO
	.align		4
.L_17:
        /*0028*/ 	.byte	0x04, 0x17
        /*002a*/ 	.short	(.L_19 - .L_18)
.L_18:
        /*002c*/ 	.word	0x00000000
        /*0030*/ 	.short	0x0001
        /*0032*/ 	.short	0x0008
        /*0034*/ 	.byte	0x00, 0xf5, 0x21, 0x00


	//----- nvinfo : EIATTR_KPARAM_INFO
	.align		4
.L_19:
        /*0038*/ 	.byte	0x04, 0x17
        /*003a*/ 	.short	(.L_21 - .L_20)
.L_20:
        /*003c*/ 	.word	0x00000000
        /*0040*/ 	.short	0x0000
        /*0042*/ 	.short	0x0000
        /*0044*/ 	.byte	0x00, 0xf5, 0x21, 0x00


	//----- nvinfo : EIATTR_SPARSE_MMA_MASK
	.align		4
.L_21:
        /*0048*/ 	.byte	0x03, 0x50
        /*004a*/ 	.short	0x0000


	//----- nvinfo : EIATTR_MAXREG_COUNT
	.align		4
        /*004c*/ 	.byte	0x03, 0x1b
        /*004e*/ 	.short	0x00ff


	//----- nvinfo : EIATTR_MERCURY_ISA_VERSION
	.align		4
        /*0050*/ 	.byte	0x03, 0x5f
        /*0052*/ 	.short	0x0101


	//----- nvinfo : EIATTR_VRC_CTA_INIT_COUNT
	.align		4
        /*0054*/ 	.byte	0x02, 0x4a
	.zero		1
	.zero		1


	//----- nvinfo : EIATTR_EXIT_INSTR_OFFSETS
	.align		4
        /*0058*/ 	.byte	0x04, 0x1c
        /*005a*/ 	.short	(.L_23 - .L_22)


	//   ....[0]....
.L_22:
        /*005c*/ 	.word	0x000000e0


	//   ....[1]....
        /*0060*/ 	.word	0x00000640


	//   ....[2]....
        /*0064*/ 	.word	0x000008b0


	//   ....[3]....
        /*0068*/ 	.word	0x00000a70


	//   ....[4]....
        /*006c*/ 	.word	0x00000b20


	//----- nvinfo : EIATTR_CBANK_PARAM_SIZE
	.align		4
.L_23:
        /*0070*/ 	.byte	0x03, 0x19
        /*0072*/ 	.short	0x001c


	//----- nvinfo : EIATTR_PARAM_CBANK
	.align		4
        /*0074*/ 	.byte	0x04, 0x0a
        /*0076*/ 	.short	(.L_25 - .L_24)
	.align		4
.L_24:
        /*0078*/ 	.word	index@(.nv.constant0._Z9mulKernelPiS_PKii)
        /*007c*/ 	.short	0x0380
        /*007e*/ 	.short	0x001c


	//----- nvinfo : EIATTR_SW_WAR
	.align		4
.L_25:
        /*0080*/ 	.byte	0x04, 0x36
        /*0082*/ 	.short	(.L_27 - .L_26)
.L_26:
        /*0084*/ 	.word	0x00000008
.L_27:


//--------------------- .nv.info._Z9addKernelPiS_PKi --------------------------
	.section	.nv.info._Z9addKernelPiS_PKi,"",@"SHT_CUDA_INFO"
	.sectionflags	@""
	.align	4


	//----- nvinfo : EIATTR_CUDA_API_VERSION
	.align		4
        /*0000*/ 	.byte	0x04, 0x37
        /*0002*/ 	.short	(.L_29 - .L_28)
.L_28:
        /*0004*/ 	.word	0x00000082


	//----- nvinfo : EIATTR_KPARAM_INFO
	.align		4
.L_29:
        /*0008*/ 	.byte	0x04, 0x17
        /*000a*/ 	.short	(.L_31 - .L_30)
.L_30:
        /*000c*/ 	.word	0x00000000
        /*0010*/ 	.short	0x0002
        /*0012*/ 	.short	0x0010
        /*0014*/ 	.byte	0x00, 0xf5, 0x21, 0x00


	//----- nvinfo : EIATTR_KPARAM_INFO
	.align		4
.L_31:
        /*0018*/ 	.byte	0x04, 0x17
        /*001a*/ 	.short	(.L_33 - .L_32)
.L_32:
        /*001c*/ 	.word	0x00000000
        /*0020*/ 	.short	0x0001
        /*0022*/ 	.short	0x0008
        /*0024*/ 	.byte	0x00, 0xf5, 0x21, 0x00


	//----- nvinfo : EIATTR_KPARAM_INFO
	.align		4
.L_33:
        /*0028*/ 	.byte	0x04, 0x17
        /*002a*/ 	.short	(.L_35 - .L_34)
.L_34:
        /*002c*/ 	.word	0x00000000
        /*0030*/ 	.short	0x0000
        /*0032*/ 	.short	0x0000
        /*0034*/ 	.byte	0x00, 0xf5, 0x21, 0x00


	//----- nvinfo : EIATTR_SPARSE_MMA_MASK
	.align		4
.L_35:
        /*0038*/ 	.byte	0x03, 0x50
        /*003a*/ 	.short	0x0000


	//----- nvinfo : EIATTR_MAXREG_COUNT
	.align		4
        /*003c*/ 	.byte	0x03, 0x1b
        /*003e*/ 	.short	0x00ff


	//----- nvinfo : EIATTR_MERCURY_ISA_VERSION
	.align		4
        /*0040*/ 	.byte	0x03, 0x5f
        /*0042*/ 	.short	0x0101


	//----- nvinfo : EIATTR_VRC_CTA_INIT_COUNT
	.align		4
        /*0044*/ 	.byte	0x02, 0x4a
	.zero		1
	.zero		1


	//----- nvinfo : EIATTR_EXIT_INSTR_OFFSETS
	.align		4
        /*0048*/ 	.byte	0x04, 0x1c
        /*004a*/ 	.short	(.L_37 - .L_36)


	//   ....[0]....
.L_36:
        /*004c*/ 	.word	0x00000100


	//----- nvinfo : EIATTR_CBANK_PARAM_SIZE
	.align		4
.L_37:
        /*0050*/ 	.byte	0x03, 0x19
        /*0052*/ 	.short	0x0018


	//----- nvinfo : EIATTR_PARAM_CBANK
	.align		4
        /*0054*/ 	.byte	0x04, 0x0a
        /*0056*/ 	.short	(.L_39 - .L_38)
	.align		4
.L_38:
        /*0058*/ 	.word	index@(.nv.constant0._Z9addKernelPiS_PKi)
        /*005c*/ 	.short	0x0380
        /*005e*/ 	.short	0x0018


	//----- nvinfo : EIATTR_SW_WAR
	.align		4
.L_39:
        /*0060*/ 	.byte	0x04, 0x36
        /*0062*/ 	.short	(.L_41 - .L_40)
.L_40:
        /*0064*/ 	.word	0x00000008
.L_41:


//--------------------- .nv.callgraph             --------------------------
	.section	.nv.callgraph,"",@"SHT_CUDA_CALLGRAPH"
	.align	4
	.sectionentsize	8
	.align		4
        /*0000*/ 	.word	0x00000000
	.align		4
        /*0004*/ 	.word	0xffffffff
	.align		4
        /*0008*/ 	.word	0x00000000
	.align		4
        /*000c*/ 	.word	0xfffffffe
	.align		4
        /*0010*/ 	.word	0x00000000
	.align		4
        /*0014*/ 	.word	0xfffffffd
	.align		4
        /*0018*/ 	.word	0x00000000
	.align		4
        /*001c*/ 	.word	0xfffffffc


//--------------------- .text._Z9mulKernelPiS_PKii --------------------------
	.section	.text._Z9mulKernelPiS_PKii,"ax",@progbits
	.align	128
        .global         _Z9mulKernelPiS_PKii
        .type           _Z9mulKernelPiS_PKii,@function
        .size           _Z9mulKernelPiS_PKii,(.L_x_6 - _Z9mulKernelPiS_PKii)
        .other          _Z9mulKernelPiS_PKii,@"STO_CUDA_ENTRY STV_DEFAULT"
_Z9mulKernelPiS_PKii:
.text._Z9mulKernelPiS_PKii:
[----:B------:R-:W-:Y:S01]  /*0000*/  LDC R1, c[0x0][0x37c] ;  /* 0x0000df00ff017b82 */ /* 0x000fe20000000800 */
[----:B------:R-:W0:Y:S07]  /*0010*/  S2R R3, SR_TID.X ;  /* 0x0000000000037919 */ /* 0x000e2e0000002100 */
[----:B------:R-:W0:Y:S01]  /*0020*/  LDC R0, c[0x0][0x360] ;  /* 0x0000d800ff007b82 */ /* 0x000e220000000800 */
[----:B------:R-:W1:Y:S01]  /*0030*/  LDCU UR18, c[0x0][0x398] ;  /* 0x00007300ff1277ac */ /* 0x000e620008000800 */
[----:B------:R-:W2:Y:S06]  /*0040*/  S2R R2, SR_TID.Y ;  /* 0x0000000000027919 */ /* 0x000eac0000002200 */
[----:B------:R-:W0:Y:S08]  /*0050*/  S2UR UR4, SR_CTAID.X ;  /* 0x00000000000479c3 */ /* 0x000e300000002500 */
[----:B------:R-:W2:Y:S01]  /*0060*/  S2UR UR5, SR_CTAID.Y ;  /* 0x00000000000579c3 */ /* 0x000ea20000002600 */
[----:B-1----:R-:W-:-:S07]  /*0070*/  UISETP.GE.AND UP0, UPT, UR18, 0x1, UPT ;  /* 0x000000011200788c */ /* 0x002fce000bf06270 */
[----:B------:R-:W2:Y:S01]  /*0080*/  LDC R5, c[0x0][0x364] ;  /* 0x0000d900ff057b82 */ /* 0x000ea20000000800 */
[----:B------:R-:W-:Y:S01]  /*0090*/  PLOP3.LUT P0, PT, PT, PT, UP0, 0x80, 0x8 ;  /* 0x000000000008781c */ /* 0x000fe20003f0f008 */
[----:B0-----:R-:W-:Y:S02]  /*00a0*/  IMAD R0, R0, UR4, R3 ;  /* 0x0000000400007c24 */ /* 0x001fe4000f8e0203 */
[----:B--2---:R-:W-:-:S05]  /*00b0*/  IMAD R5, R5, UR5, R2 ;  /* 0x0000000505057c24 */ /* 0x004fca000f8e0202 */
[----:B------:R-:W-:-:S04]  /*00c0*/  VIMNMX R2, PT, PT, R0, R5, !PT ;  /* 0x0000000500027248 */ /* 0x000fc80007fe0100 */
[----:B------:R-:W-:-:S13]  /*00d0*/  ISETP.GE.OR P0, PT, R2, UR18, !P0 ;  /* 0x0000001202007c0c */ /* 0x000fda000c706670 */
[----:B------:R-:W-:Y:S05]  /*00e0*/  @P0 EXIT ;  /* 0x000000000000094d */ /* 0x000fea0003800000 */
[----:B------:R-:W0:Y:S01]  /*00f0*/  LDC.64 R2, c[0x0][0x380] ;  /* 0x0000e000ff027b82 */ /* 0x000e220000000a00 */
[----:B------:R-:W1:Y:S01]  /*0100*/  LDCU.64 UR16, c[0x0][0x358] ;  /* 0x00006b00ff1077ac */ /* 0x000e620008000a00 */
[----:B------:R-:W-:-:S05]  /*0110*/  IMAD R5, R5, UR18, RZ ;  /* 0x0000001205057c24 */ /* 0x000fca000f8e02ff */
[----:B------:R-:W-:-:S05]  /*0120*/  IADD3 R7, PT, PT, R0, R5, RZ ;  /* 0x0000000500077210 */ /* 0x000fca0007ffe0ff */
[----:B0-----:R-:W-:-:S05]  /*0130*/  IMAD.WIDE R2, R7, 0x4, R2 ;  /* 0x0000000407027825 */ /* 0x001fca00078e0202 */
[----:B-1----:R0:W5:Y:S01]  /*0140*/  LDG.E R7, desc[UR16][R2.64] ;  /* 0x0000001002077981 */ /* 0x002162000c1e1900 */
[----:B------:R-:W-:Y:S01]  /*0150*/  UISETP.GE.U32.AND UP0, UPT, UR18, 0x8, UPT ;  /* 0x000000081200788c */ /* 0x000fe2000bf06070 */
[----:B------:R-:W-:-:S08]  /*0160*/  HFMA2 R4, -RZ, RZ, 0, 0 ;  /* 0x00000000ff047431 */ /* 0x000fd000000001ff */
[----:B0-----:R-:W-:Y:S05]  /*0170*/  BRA.U !UP0, `(.L_x_0) ;  /* 0x0000000508287547 */ /* 0x001fea000b800000 */
[----:B------:R-:W0:Y:S01]  /*0180*/  LDC.64 R8, c[0x0][0x388] ;  /* 0x0000e200ff087b82 */ /* 0x000e220000000a00 */
[----:B------:R-:W1:Y:S01]  /*0190*/  LDCU.64 UR20, c[0x0][0x390] ;  /* 0x00007200ff1477ac */ /* 0x000e620008000a00 */
[----:B------:R-:W-:Y:S01]  /*01a0*/  MOV R4, R0 ;  /* 0x0000000000047202 */ /* 0x000fe20000000f00 */
[----:B------:R-:W-:-:S04]  /*01b0*/  ULOP3.LUT UR4, UR18, 0x7ffffff8, URZ, 0xc0, !UPT ;  /* 0x7ffffff812047892 */ /* 0x000fc8000f8ec0ff */
[----:B------:R-:W-:Y:S02]  /*01c0*/  UIADD3 UR4, UPT, UPT, -UR4, URZ, URZ ;  /* 0x000000ff04047290 */ /* 0x000fe4000fffe1ff */
[----:B-1----:R-:W-:Y:S02]  /*01d0*/  UIMAD.WIDE.U32 UR6, UR18, 0xc, UR20 ;  /* 0x0000000c120678a5 */ /* 0x002fe4000f8e0014 */
[----:B------:R-:W-:Y:S02]  /*01e0*/  UIMAD.WIDE.U32 UR8, UR18, 0x10, UR20 ;  /* 0x00000010120878a5 */ /* 0x000fe4000f8e0014 */
[----:B------:R-:W-:Y:S01]  /*01f0*/  UIMAD.WIDE.U32 UR10, UR18, 0x14, UR20 ;  /* 0x00000014120a78a5 */ /* 0x000fe2000f8e0014 */
[----:B0-----:R-:W-:Y:S01]  /*0200*/  IMAD.WIDE.U32 R8, R5, 0x4, R8 ;  /* 0x0000000405087825 */ /* 0x001fe200078e0008 */
[----:B------:R-:W-:Y:S02]  /*0210*/  UIMAD.WIDE.U32 UR12, UR18, 0x18, UR20 ;  /* 0x00000018120c78a5 */ /* 0x000fe4000f8e0014 */
[----:B------:R-:W-:Y:S01]  /*0220*/  UIMAD.WIDE.U32 UR14, UR18, 0x1c, UR20 ;  /* 0x0000001c120e78a5 */ /* 0x000fe2000f8e0014 */
[----:B------:R-:W-:-:S04]  /*0230*/  IADD3 R6, P0, PT, R8, 0x10, RZ ;  /* 0x0000001008067810 */ /* 0x000fc80007f1e0ff */
[----:B------:R-:W-:-:S09]  /*0240*/  IADD3.X R9, PT, PT, RZ, R9, RZ, P0, !PT ;  /* 0x00000009ff097210 */ /* 0x000fd200007fe4ff */
.L_x_1:
[----:B------:R-:W-:Y:S02]  /*0250*/  MOV R11, 0x4 ;  /* 0x00000004000b7802 */ /* 0x000fe40000000f00 */
[----:B------:R-:W-:-:S03]  /*0260*/  MOV R8, R6 ;  /* 0x0000000600087202 */ /* 0x000fc60000000f00 */
[----:B------:R-:W-:Y:S02]  /*0270*/  IMAD.WIDE R10, R4, R11, UR20 ;  /* 0x00000014040a7e25 */ /* 0x000fe4000f8e020b */
[----:B------:R-:W2:Y:S04]  /*0280*/  LDG.E R6, desc[UR16][R8.64+-0x10] ;  /* 0xfffff01008067981 */ /* 0x000ea8000c1e1900 */
[----:B------:R-:W2:Y:S01]  /*0290*/  LDG.E R10, desc[UR16][R10.64] ;  /* 0x000000100a0a7981 */ /* 0x000ea2000c1e1900 */
[----:B------:R-:W-:-:S06]  /*02a0*/  UIMAD.WIDE.U32 UR22, UR18, 0x4, UR20 ;  /* 0x00000004121678a5 */ /* 0x000fcc000f8e0014 */
[----:B------:R-:W-:Y:S02]  /*02b0*/  MOV R12, UR22 ;  /* 0x00000016000c7c02 */ /* 0x000fe40008000f00 */
[----:B------:R-:W-:Y:S01]  /*02c0*/  MOV R13, UR23 ;  /* 0x00000017000d7c02 */ /* 0x000fe20008000f00 */
[----:B--2--5:R-:W-:Y:S02]  /*02d0*/  IMAD R15, R6, R10, R7 ;  /* 0x0000000a060f7224 */ /* 0x024fe400078e0207 */
[----:B0-----:R-:W-:-:S03]  /*02e0*/  IMAD.WIDE R6, R4, 0x4, R12 ;  /* 0x0000000404067825 */ /* 0x001fc600078e020c */
[----:B------:R0:W-:Y:S04]  /*02f0*/  STG.E desc[UR16][R2.64], R15 ;  /* 0x0000000f02007986 */ /* 0x0001e8000c101910 */
[----:B------:R-:W2:Y:S04]  /*0300*/  LDG.E R6, desc[UR16][R6.64] ;  /* 0x0000001006067981 */ /* 0x000ea8000c1e1900 */
[----:B------:R-:W2:Y:S01]  /*0310*/  LDG.E R14, desc[UR16][R8.64+-0xc] ;  /* 0xfffff410080e7981 */ /* 0x000ea2000c1e1900 */
[----:B------:R-:W-:-:S06]  /*0320*/  UIMAD.WIDE.U32 UR22, UR18, 0x8, UR20 ;  /* 0x00000008121678a5 */ /* 0x000fcc000f8e0014 */
[----:B------:R-:W-:Y:S02]  /*0330*/  MOV R12, UR22 ;  /* 0x00000016000c7c02 */ /* 0x000fe40008000f00 */
[----:B------:R-:W-:-:S03]  /*0340*/  MOV R13, UR23 ;  /* 0x00000017000d7c02 */ /* 0x000fc60008000f00 */
[----:B------:R-:W-:-:S04]  /*0350*/  IMAD.WIDE R10, R4, 0x4, R12 ;  /* 0x00000004040a7825 */ /* 0x000fc800078e020c */
[----:B--2---:R-:W-:-:S05]  /*0360*/  IMAD R17, R14, R6, R15 ;  /* 0x000000060e117224 */ /* 0x004fca00078e020f */
[----:B------:R-:W-:Y:S04]  /*0370*/  STG.E desc[UR16][R2.64], R17 ;  /* 0x0000001102007986 */ /* 0x000fe8000c101910 */
[----:B------:R-:W0:Y:S04]  /*0380*/  LDG.E R10, desc[UR16][R10.64] ;  /* 0x000000100a0a7981 */ /* 0x000e28000c1e1900 */
[----:B------:R-:W0:Y:S01]  /*0390*/  LDG.E R12, desc[UR16][R8.64+-0x8] ;  /* 0xfffff810080c7981 */ /* 0x000e22000c1e1900 */
[----:B------:R-:W-:-:S05]  /*03a0*/  HFMA2 R13, -RZ, RZ, 0, 2.384185791015625e-07 ;  /* 0x00000004ff0d7431 */ /* 0x000fca00000001ff */
[----:B------:R-:W-:-:S04]  /*03b0*/  IMAD.WIDE R6, R4, R13, UR6 ;  /* 0x0000000604067e25 */ /* 0x000fc8000f8e020d */
[----:B0-----:R-:W-:-:S05]  /*03c0*/  IMAD R15, R12, R10, R17 ;  /* 0x0000000a0c0f7224 */ /* 0x001fca00078e0211 */
[----:B------:R0:W-:Y:S04]  /*03d0*/  STG.E desc[UR16][R2.64], R15 ;  /* 0x0000000f02007986 */ /* 0x0001e8000c101910 */
[----:B------:R-:W2:Y:S04]  /*03e0*/  LDG.E R6, desc[UR16][R6.64] ;  /* 0x0000001006067981 */ /* 0x000ea8000c1e1900 */
[----:B------:R-:W2:Y:S02]  /*03f0*/  LDG.E R12, desc[UR16][R8.64+-0x4] ;  /* 0xfffffc10080c7981 */ /* 0x000ea4000c1e1900 */
[----:B--2---:R-:W-:-:S02]  /*0400*/  IMAD R19, R12, R6, R15 ;  /* 0x000000060c137224 */ /* 0x004fc400078e020f */
[----:B------:R-:W-:-:S03]  /*0410*/  IMAD.WIDE R12, R4, R13, UR8 ;  /* 0x00000008040c7e25 */ /* 0x000fc6000f8e020d */
[----:B------:R1:W-:Y:S04]  /*0420*/  STG.E desc[UR16][R2.64], R19 ;  /* 0x0000001302007986 */ /* 0x0003e8000c101910 */
[----:B------:R-:W2:Y:S04]  /*0430*/  LDG.E R12, desc[UR16][R12.64] ;  /* 0x000000100c0c7981 */ /* 0x000ea8000c1e1900 */
[----:B------:R-:W2:Y:S01]  /*0440*/  LDG.E R10, desc[UR16][R8.64] ;  /* 0x00000010080a7981 */ /* 0x000ea2000c1e1900 */
[----:B------:R-:W-:Y:S01]  /*0450*/  MOV R11, 0x4 ;  /* 0x00000004000b7802 */ /* 0x000fe20000000f00 */
[----:B0-----:R-:W-:-:S02]  /*0460*/  HFMA2 R15, -RZ, RZ, 0, 2.384185791015625e-07 ;  /* 0x00000004ff0f7431 */ /* 0x001fc400000001ff */
[----:B--2---:R-:W-:Y:S02]  /*0470*/  IMAD R17, R10, R12, R19 ;  /* 0x0000000c0a117224 */ /* 0x004fe400078e0213 */
[----:B------:R-:W-:-:S03]  /*0480*/  IMAD.WIDE R10, R4, R11, UR10 ;  /* 0x0000000a040a7e25 */ /* 0x000fc6000f8e020b */
[----:B------:R0:W-:Y:S04]  /*0490*/  STG.E desc[UR16][R2.64], R17 ;  /* 0x0000001102007986 */ /* 0x0001e8000c101910 */
[----:B------:R-:W2:Y:S04]  /*04a0*/  LDG.E R10, desc[UR16][R10.64] ;  /* 0x000000100a0a7981 */ /* 0x000ea8000c1e1900 */
[----:B------:R-:W2:Y:S01]  /*04b0*/  LDG.E R6, desc[UR16][R8.64+0x4] ;  /* 0x0000041008067981 */ /* 0x000ea2000c1e1900 */
[----:B------:R-:W-:-:S04]  /*04c0*/  IMAD.WIDE R14, R4, R15, UR12 ;  /* 0x0000000c040e7e25 */ /* 0x000fc8000f8e020f */
[----:B--2---:R-:W-:-:S05]  /*04d0*/  IMAD R21, R6, R10, R17 ;  /* 0x0000000a06157224 */ /* 0x004fca00078e0211 */
[----:B------:R0:W-:Y:S04]  /*04e0*/  STG.E desc[UR16][R2.64], R21 ;  /* 0x0000001502007986 */ /* 0x0001e8000c101910 */
[----:B------:R-:W1:Y:S04]  /*04f0*/  LDG.E R14, desc[UR16][R14.64] ;  /* 0x000000100e0e7981 */ /* 0x000e68000c1e1900 */
[----:B------:R-:W1:Y:S01]  /*0500*/  LDG.E R6, desc[UR16][R8.64+0x8] ;  /* 0x0000081008067981 */ /* 0x000e62000c1e1900 */
[----:B------:R-:W-:-:S05]  /*0510*/  MOV R13, 0x4 ;  /* 0x00000004000d7802 */ /* 0x000fca0000000f00 */
[----:B------:R-:W-:-:S04]  /*0520*/  IMAD.WIDE R12, R4, R13, UR14 ;  /* 0x0000000e040c7e25 */ /* 0x000fc8000f8e020d */
[----:B-1----:R-:W-:-:S05]  /*0530*/  IMAD R19, R6, R14, R21 ;  /* 0x0000000e06137224 */ /* 0x002fca00078e0215 */
[----:B------:R0:W-:Y:S04]  /*0540*/  STG.E desc[UR16][R2.64], R19 ;  /* 0x0000001302007986 */ /* 0x0001e8000c101910 */
[----:B------:R-:W2:Y:S04]  /*0550*/  LDG.E R12, desc[UR16][R12.64] ;  /* 0x000000100c0c7981 */ /* 0x000ea8000c1e1900 */
[----:B------:R-:W2:Y:S01]  /*0560*/  LDG.E R6, desc[UR16][R8.64+0xc] ;  /* 0x00000c1008067981 */ /* 0x000ea2000c1e1900 */
[----:B------:R-:W-:Y:S01]  /*0570*/  UIADD3 UR4, UPT, UPT, UR4, 0x8, URZ ;  /* 0x0000000804047890 */ /* 0x000fe2000fffe0ff */
[----:B------:R-:W-:-:S03]  /*0580*/  MOV R11, UR18 ;  /* 0x00000012000b7c02 */ /* 0x000fc60008000f00 */
[----:B------:R-:W-:Y:S01]  /*0590*/  UISETP.NE.AND UP0, UPT, UR4, URZ, UPT ;  /* 0x000000ff0400728c */ /* 0x000fe2000bf05270 */
[----:B------:R-:W-:Y:S01]  /*05a0*/  LEA R4, R11, R4, 0x3 ;  /* 0x000000040b047211 */ /* 0x000fe200078e18ff */
[----:B--2---:R-:W-:Y:S01]  /*05b0*/  IMAD R7, R6, R12, R19 ;  /* 0x0000000c06077224 */ /* 0x004fe200078e0213 */
[----:B------:R-:W-:-:S04]  /*05c0*/  IADD3 R6, P0, PT, R8, 0x20, RZ ;  /* 0x0000002008067810 */ /* 0x000fc80007f1e0ff */
[----:B------:R0:W-:Y:S01]  /*05d0*/  STG.E desc[UR16][R2.64], R7 ;  /* 0x0000000702007986 */ /* 0x0001e2000c101910 */
[----:B------:R-:W-:Y:S01]  /*05e0*/  IADD3.X R9, PT, PT, RZ, R9, RZ, P0, !PT ;  /* 0x00000009ff097210 */ /* 0x000fe200007fe4ff */
[----:B------:R-:W-:Y:S07]  /*05f0*/  BRA.U UP0, `(.L_x_1) ;  /* 0xfffffffd00147547 */ /* 0x000fee000b83ffff */
[----:B------:R-:W-:-:S06]  /*0600*/  ULOP3.LUT UR4, UR18, 0x7ffffff8, URZ, 0xc0, !UPT ;  /* 0x7ffffff812047892 */ /* 0x000fcc000f8ec0ff */
[----:B------:R-:W-:-:S07]  /*0610*/  MOV R4, UR4 ;  /* 0x0000000400047c02 */ /* 0x000fce0008000f00 */
.L_x_0:
[----:B------:R-:W-:-:S06]  /*0620*/  ULOP3.LUT UR4, UR18, 0x7, URZ, 0xc0, !UPT ;  /* 0x0000000712047892 */ /* 0x000fcc000f8ec0ff */
[----:B------:R-:W-:-:S13]  /*0630*/  ISETP.NE.AND P0, PT, RZ, UR4, PT ;  /* 0x00000004ff007c0c */ /* 0x000fda000bf05270 */
[----:B------:R-:W-:Y:S05]  /*0640*/  @!P0 EXIT ;  /* 0x000000000000894d */ /* 0x000fea0003800000 */
[----:B------:R-:W-:Y:S02]  /*0650*/  UISETP.GE.U32.AND UP0, UPT, UR4, 0x4, UPT ;  /* 0x000000040400788c */ /* 0x000fe4000bf06070 */
[----:B------:R-:W-:-:S07]  /*0660*/  ULOP3.LUT UR4, UR18, 0x3, URZ, 0xc0, !UPT ;  /* 0x0000000312047892 */ /* 0x000fce000f8ec0ff */
[----:B------:R-:W-:Y:S05]  /*0670*/  BRA.U !UP0, `(.L_x_2) ;  /* 0x0000000108887547 */ /* 0x000fea000b800000 */
[----:B------:R-:W1:Y:S01]  /*0680*/  LDC.64 R10, c[0x0][0x388] ;  /* 0x0000e200ff0a7b82 */ /* 0x000e620000000a00 */
[----:B------:R-:W-:Y:S01]  /*0690*/  IADD3 R9, PT, PT, R5, R4, RZ ;  /* 0x0000000405097210 */ /* 0x000fe20007ffe0ff */
[----:B------:R-:W-:Y:S01]  /*06a0*/  IMAD R15, R4, UR18, R0 ;  /* 0x00000012040f7c24 */ /* 0x000fe2000f8e0200 */
[----:B------:R-:W2:Y:S05]  /*06b0*/  LDCU.64 UR6, c[0x0][0x388] ;  /* 0x00007100ff0677ac */ /* 0x000eaa0008000a00 */
[----:B------:R-:W3:Y:S01]  /*06c0*/  LDC.64 R12, c[0x0][0x390] ;  /* 0x0000e400ff0c7b82 */ /* 0x000ee20000000a00 */
[----:B-1----:R-:W-:-:S06]  /*06d0*/  IMAD.WIDE.U32 R10, R9, 0x4, R10 ;  /* 0x00000004090a7825 */ /* 0x002fcc00078e000a */
[----:B------:R-:W4:Y:S01]  /*06e0*/  LDG.E R10, desc[UR16][R10.64] ;  /* 0x000000100a0a7981 */ /* 0x000f22000c1e1900 */
[----:B---3--:R-:W-:-:S05]  /*06f0*/  IMAD.WIDE R12, R15, 0x4, R12 ;  /* 0x000000040f0c7825 */ /* 0x008fca00078e020c */
[----:B------:R-:W4:Y:S01]  /*0700*/  LDG.E R6, desc[UR16][R12.64] ;  /* 0x000000100c067981 */ /* 0x000f22000c1e1900 */
[----:B------:R-:W-:Y:S02]  /*0710*/  IADD3 R9, P0, PT, R5, R4, RZ ;  /* 0x0000000405097210 */ /* 0x000fe40007f1e0ff */
[----:B0-----:R-:W-:Y:S02]  /*0720*/  MOV R17, UR18 ;  /* 0x0000001200117c02 */ /* 0x001fe40008000f00 */
[----:B------:R-:W-:Y:S02]  /*0730*/  IADD3.X R14, PT, PT, RZ, RZ, RZ, P0, !PT ;  /* 0x000000ffff0e7210 */ /* 0x000fe400007fe4ff */
[----:B--2---:R-:W-:-:S04]  /*0740*/  LEA R8, P0, R9, UR6, 0x2 ;  /* 0x0000000609087c11 */ /* 0x004fc8000f8010ff */
[----:B------:R-:W-:Y:S01]  /*0750*/  LEA.HI.X R9, R9, UR7, R14, 0x2, P0 ;  /* 0x0000000709097c11 */ /* 0x000fe200080f140e */
[----:B----45:R-:W-:Y:S02]  /*0760*/  IMAD R15, R10, R6, R7 ;  /* 0x000000060a0f7224 */ /* 0x030fe400078e0207 */
[----:B------:R-:W-:-:S03]  /*0770*/  IMAD.WIDE.U32 R6, R17, 0x4, R12 ;  /* 0x0000000411067825 */ /* 0x000fc600078e000c */
[----:B------:R1:W-:Y:S04]  /*0780*/  STG.E desc[UR16][R2.64], R15 ;  /* 0x0000000f02007986 */ /* 0x0003e8000c101910 */
[----:B------:R-:W2:Y:S04]  /*0790*/  LDG.E R11, desc[UR16][R6.64] ;  /* 0x00000010060b7981 */ /* 0x000ea8000c1e1900 */
[----:B------:R-:W2:Y:S01]  /*07a0*/  LDG.E R10, desc[UR16][R8.64+0x4] ;  /* 0x00000410080a7981 */ /* 0x000ea2000c1e1900 */
[----:B------:R-:W-:Y:S01]  /*07b0*/  MOV R13, UR18 ;  /* 0x00000012000d7c02 */ /* 0x000fe20008000f00 */
[----:B--2---:R-:W-:-:S04]  /*07c0*/  IMAD R17, R10, R11, R15 ;  /* 0x0000000b0a117224 */ /* 0x004fc800078e020f */
[----:B------:R-:W-:Y:S01]  /*07d0*/  IMAD.WIDE.U32 R10, R13, 0x4, R6 ;  /* 0x000000040d0a7825 */ /* 0x000fe200078e0006 */
        /* <DEDUP_REMOVED lines=9> */
[----:B------:R-:W-:Y:S01]  /*0870*/  IADD3 R4, PT, PT, R4, 0x4, RZ ;  /* 0x0000000404047810 */ /* 0x000fe20007ffe0ff */
[----:B--2---:R-:W-:-:S05]  /*0880*/  IMAD R7, R6, R12, R19 ;  /* 0x0000000c06077224 */ /* 0x004fca00078e0213 */
[----:B------:R1:W-:Y:S02]  /*0890*/  STG.E desc[UR16][R2.64], R7 ;  /* 0x0000000702007986 */ /* 0x0003e4000c101910 */
.L_x_2:
[----:B------:R-:W-:-:S13]  /*08a0*/  ISETP.NE.AND P0, PT, RZ, UR4, PT ;  /* 0x00000004ff007c0c */ /* 0x000fda000bf05270 */
[----:B------:R-:W-:Y:S05]  /*08b0*/  @!P0 EXIT ;  /* 0x000000000000894d */ /* 0x000fea0003800000 */
[----:B------:R-:W-:-:S09]  /*08c0*/  UISETP.NE.AND UP0, UPT, UR4, 0x1, UPT ;  /* 0x000000010400788c */ /* 0x000fd2000bf05270 */
[----:B------:R-:W-:Y:S05]  /*08d0*/  BRA.U !UP0, `(.L_x_3) ;  /* 0x0000000108587547 */ /* 0x000fea000b800000 */
[----:B------:R-:W2:Y:S01]  /*08e0*/  LDC.64 R8, c[0x0][0x388] ;  /* 0x0000e200ff087b82 */ /* 0x000ea20000000a00 */
[----:B------:R-:W-:Y:S01]  /*08f0*/  IADD3 R11, PT, PT, R5, R4, RZ ;  /* 0x00000004050b7210 */ /* 0x000fe20007ffe0ff */
[----:B-1----:R-:W-:Y:S01]  /*0900*/  IMAD R15, R4, UR18, R0 ;  /* 0x00000012040f7c24 */ /* 0x002fe2000f8e0200 */
[----:B------:R-:W1:Y:S05]  /*0910*/  LDCU.64 UR4, c[0x0][0x388] ;  /* 0x00007100ff0477ac */ /* 0x000e6a0008000a00 */
[----:B------:R-:W3:Y:S01]  /*0920*/  LDC.64 R12, c[0x0][0x390] ;  /* 0x0000e400ff0c7b82 */ /* 0x000ee20000000a00 */
[----:B--2---:R-:W-:-:S06]  /*0930*/  IMAD.WIDE.U32 R10, R11, 0x4, R8 ;  /* 0x000000040b0a7825 */ /* 0x004fcc00078e0008 */
[----:B------:R-:W0:Y:S01]  /*0940*/  LDG.E R10, desc[UR16][R10.64] ;  /* 0x000000100a0a7981 */ /* 0x000e22000c1e1900 */
[----:B---3--:R-:W-:-:S05]  /*0950*/  IMAD.WIDE R12, R15, 0x4, R12 ;  /* 0x000000040f0c7825 */ /* 0x008fca00078e020c */
[----:B------:R-:W0:Y:S01]  /*0960*/  LDG.E R6, desc[UR16][R12.64] ;  /* 0x000000100c067981 */ /* 0x000e22000c1e1900 */
[----:B------:R-:W-:Y:S02]  /*0970*/  IADD3 R9, P0, PT, R5, R4, RZ ;  /* 0x0000000405097210 */ /* 0x000fe40007f1e0ff */
[----:B------:R-:W-:Y:S02]  /*0980*/  MOV R15, UR18 ;  /* 0x00000012000f7c02 */ /* 0x000fe40008000f00 */
[----:B------:R-:W-:Y:S02]  /*0990*/  IADD3.X R14, PT, PT, RZ, RZ, RZ, P0, !PT ;  /* 0x000000ffff0e7210 */ /* 0x000fe400007fe4ff */
[----:B-1----:R-:W-:-:S04]  /*09a0*/  LEA R8, P0, R9, UR4, 0x2 ;  /* 0x0000000409087c11 */ /* 0x002fc8000f8010ff */
[----:B------:R-:W-:Y:S01]  /*09b0*/  LEA.HI.X R9, R9, UR5, R14, 0x2, P0 ;  /* 0x0000000509097c11 */ /* 0x000fe200080f140e */
[----:B------:R-:W-:-:S04]  /*09c0*/  IMAD.WIDE.U32 R14, R15, 0x4, R12 ;  /* 0x000000040f0e7825 */ /* 0x000fc800078e000c */
[----:B0----5:R-:W-:-:S05]  /*09d0*/  IMAD R17, R10, R6, R7 ;  /* 0x000000060a117224 */ /* 0x021fca00078e0207 */
[----:B------:R2:W-:Y:S04]  /*09e0*/  STG.E desc[UR16][R2.64], R17 ;  /* 0x0000001102007986 */ /* 0x0005e8000c101910 */
[----:B------:R-:W3:Y:S04]  /*09f0*/  LDG.E R14, desc[UR16][R14.64] ;  /* 0x000000100e0e7981 */ /* 0x000ee8000c1e1900 */
[----:B------:R-:W3:Y:S01]  /*0a00*/  LDG.E R8, desc[UR16][R8.64+0x4] ;  /* 0x0000041008087981 */ /* 0x000ee2000c1e1900 */
[----:B------:R-:W-:Y:S01]  /*0a10*/  IADD3 R4, PT, PT, R4, 0x2, RZ ;  /* 0x0000000204047810 */ /* 0x000fe20007ffe0ff */
[----:B---3--:R-:W-:-:S05]  /*0a20*/  IMAD R7, R8, R14, R17 ;  /* 0x0000000e08077224 */ /* 0x008fca00078e0211 */
[----:B------:R2:W-:Y:S02]  /*0a30*/  STG.E desc[UR16][R2.64], R7 ;  /* 0x0000000702007986 */ /* 0x0005e4000c101910 */
.L_x_3:
[----:B------:R-:W-:-:S04]  /*0a40*/  ULOP3.LUT UR4, UR18, 0x1, URZ, 0xc0, !UPT ;  /* 0x0000000112047892 */ /* 0x000fc8000f8ec0ff */
[----:B------:R-:W-:-:S06]  /*0a50*/  UISETP.NE.U32.AND UP0, UPT, UR4, 0x1, UPT ;  /* 0x000000010400788c */ /* 0x000fcc000bf05070 */
[----:B------:R-:W-:-:S13]  /*0a60*/  PLOP3.LUT P0, PT, PT, PT, UP0, 0x80, 0x8 ;  /* 0x000000000008781c */ /* 0x000fda0003f0f008 */
[----:B------:R-:W-:Y:S05]  /*0a70*/  @P0 EXIT ;  /* 0x000000000000094d */ /* 0x000fea0003800000 */
[----:B------:R-:W3:Y:S01]  /*0a80*/  LDC.64 R8, c[0x0][0x388] ;  /* 0x0000e200ff087b82 */ /* 0x000ee20000000a00 */
[----:B------:R-:W-:Y:S01]  /*0a90*/  IADD3 R5, PT, PT, R5, R4, RZ ;  /* 0x0000000405057210 */ /* 0x000fe20007ffe0ff */
[----:B------:R-:W-:-:S06]  /*0aa0*/  IMAD R13, R4, UR18, R0 ;  /* 0x00000012040d7c24 */ /* 0x000fcc000f8e0200 */
[----:B------:R-:W4:Y:S01]  /*0ab0*/  LDC.64 R10, c[0x0][0x390] ;  /* 0x0000e400ff0a7b82 */ /* 0x000f220000000a00 */
[----:B---3--:R-:W-:-:S06]  /*0ac0*/  IMAD.WIDE.U32 R4, R5, 0x4, R8 ;  /* 0x0000000405047825 */ /* 0x008fcc00078e0008 */
[----:B------:R-:W0:Y:S01]  /*0ad0*/  LDG.E R4, desc[UR16][R4.64] ;  /* 0x0000001004047981 */ /* 0x000e22000c1e1900 */
[----:B----4-:R-:W-:-:S06]  /*0ae0*/  IMAD.WIDE R8, R13, 0x4, R10 ;  /* 0x000000040d087825 */ /* 0x010fcc00078e020a */
[----:B------:R-:W0:Y:S02]  /*0af0*/  LDG.E R8, desc[UR16][R8.64] ;  /* 0x0000001008087981 */ /* 0x000e24000c1e1900 */
[----:B012--5:R-:W-:-:S05]  /*0b00*/  IMAD R7, R4, R8, R7 ;  /* 0x0000000804077224 */ /* 0x027fca00078e0207 */
[----:B------:R-:W-:Y:S01]  /*0b10*/  STG.E desc[UR16][R2.64], R7 ;  /* 0x0000000702007986 */ /* 0x000fe2000c101910 */
[----:B------:R-:W-:Y:S05]  /*0b20*/  EXIT ;  /* 0x000000000000794d */ /* 0x000fea0003800000 */
.L_x_4:
[----:B------:R-:W-:-:S00]  /*0b30*/  BRA `(.L_x_4) ;  /* 0xfffffffc00fc7947 */ /* 0x000fc0000383ffff */
[----:B------:R-:W-:-:S00]  /*0b40*/  NOP ;  /* 0x0000000000007918 */ /* 0x000fc00000000000 */
        /* <DEDUP_REMOVED lines=11> */
.L_x_6:


//--------------------- .text._Z9addKernelPiS_PKi --------------------------
	.section	.text._Z9addKernelPiS_PKi,"ax",@progbits
	.align	128
        .global         _Z9addKernelPiS_PKi
        .type           _Z9addKernelPiS_PKi,@function
        .size           _Z9addKernelPiS_PKi,(.L_x_7 - _Z9addKernelPiS_PKi)
        .other          _Z9addKernelPiS_PKi,@"STO_CUDA_ENTRY STV_DEFAULT"
_Z9addKernelPiS_PKi:
.text._Z9addKernelPiS_PKi:
[----:B------:R-:W-:Y:S01]  /*0000*/  LDC R1, c[0x0][0x37c] ;  /* 0x0000df00ff017b82 */ /* 0x000fe20000000800 */
[----:B------:R-:W0:Y:S07]  /*0010*/  S2R R9, SR_TID.X ;  /* 0x0000000000097919 */ /* 0x000e2e0000002100 */
[----:B------:R-:W1:Y:S01]  /*0020*/  LDC.64 R2, c[0x0][0x388] ;  /* 0x0000e200ff027b82 */ /* 0x000e620000000a00 */
[----:B------:R-:W0:Y:S01]  /*0030*/  LDCU UR6, c[0x0][0x360] ;  /* 0x00006c00ff0677ac */ /* 0x000e220008000800 */
[----:B------:R-:W0:Y:S01]  /*0040*/  S2R R0, SR_TID.Y ;  /* 0x0000000000007919 */ /* 0x000e220000002200 */
[----:B------:R-:W2:Y:S05]  /*0050*/  LDCU.64 UR4, c[0x0][0x358] ;  /* 0x00006b00ff0477ac */ /* 0x000eaa0008000a00 */
[----:B------:R-:W3:Y:S08]  /*0060*/  LDC.64 R4, c[0x0][0x390] ;  /* 0x0000e400ff047b82 */ /* 0x000ef00000000a00 */
[----:B------:R-:W4:Y:S01]  /*0070*/  LDC.64 R6, c[0x0][0x380] ;  /* 0x0000e000ff067b82 */ /* 0x000f220000000a00 */
[----:B0-----:R-:W-:-:S04]  /*0080*/  IMAD R9, R0, UR6, R9 ;  /* 0x0000000600097c24 */ /* 0x001fc8000f8e0209 */
[----:B-1----:R-:W-:-:S04]  /*0090*/  IMAD.WIDE.U32 R2, R9, 0x4, R2 ;  /* 0x0000000409027825 */ /* 0x002fc800078e0002 */
[C---:B---3--:R-:W-:Y:S02]  /*00a0*/  IMAD.WIDE.U32 R4, R9.reuse, 0x4, R4 ;  /* 0x0000000409047825 */ /* 0x048fe400078e0004 */
[----:B--2---:R-:W2:Y:S04]  /*00b0*/  LDG.E R2, desc[UR4][R2.64] ;  /* 0x0000000402027981 */ /* 0x004ea8000c1e1900 */
[----:B------:R-:W2:Y:S01]  /*00c0*/  LDG.E R5, desc[UR4][R4.64] ;  /* 0x0000000404057981 */ /* 0x000ea2000c1e1900 */
[----:B----4-:R-:W-:Y:S01]  /*00d0*/  IMAD.WIDE.U32 R6, R9, 0x4, R6 ;  /* 0x0000000409067825 */ /* 0x010fe200078e0006 */
[----:B--2---:R-:W-:-:S05]  /*00e0*/  IADD3 R9, PT, PT, R2, R5, RZ ;  /* 0x0000000502097210 */ /* 0x004fca0007ffe0ff */
[----:B------:R-:W-:Y:S01]  /*00f0*/  STG.E desc[UR4][R6.64], R9 ;  /* 0x0000000906007986 */ /* 0x000fe2000c101904 */
[----:B------:R-:W-:Y:S05]  /*0100*/  EXIT ;  /* 0x000000000000794d */ /* 0x000fea0003800000 */
.L_x_5:
        /* <DEDUP_REMOVED lines=15> */
.L_x_7:


//--------------------- .nv.shared.reserved.0     --------------------------
	.section	.nv.shared.reserved.0,"aw",@nobits
	.weak		__nv_reservedSMEM_offset_0_alias
	.size		__nv_reservedSMEM_offset_0_alias, 0, 64
	.other		__nv_reservedSMEM_offset_0_alias,@"STO_CUDA_RESERVED_SHARED STV_DEFAULT"
__nv_reservedSMEM_offset_0_alias:
	.zero		0
	.zero		64


//--------------------- .nv.constant0._Z9mulKernelPiS_PKii --------------------------
	.section	.nv.constant0._Z9mulKernelPiS_PKii,"a",@progbits
	.sectionflags	@""
	.align	4
.nv.constant0._Z9mulKernelPiS_PKii:
	.zero		924


//--------------------- .nv.constant0._Z9addKernelPiS_PKi --------------------------
	.section	.nv.constant0._Z9addKernelPiS_PKi,"a",@progbits
	.sectionflags	@""
	.align	4
.nv.constant0._Z9addKernelPiS_PKi:
	.zero		920


//--------------------- SYMBOLS --------------------------

	.type		.nv.reservedSmem.offset0,@object
	.size		.nv.reservedSmem.offset0,0x4
